	.headerflags	@"EF_CUDA_TEXMODE_UNIFIED EF_CUDA_64BIT_ADDRESS EF_CUDA_ACCELERATORS EF_CUDA_SM90 EF_CUDA_VIRTUAL_SM(EF_CUDA_SM90)"
	.elftype	@"ET_EXEC"


//--------------------- .nv.info                  --------------------------
	.section	.nv.info,"",@"SHT_CUDA_INFO"
	.align	4


	//----- nvinfo : EIATTR_REGCOUNT
	.align		4
        /*0000*/ 	.byte	0x04, 0x2f
        /*0002*/ 	.short	(.L_3 - .L_2)
	.align		4
.L_2:
        /*0004*/ 	.word	index@(triton_poi_fused__native_batch_norm_legit_no_training_relu_11)
        /*0008*/ 	.word	0x00000026


	//----- nvinfo : EIATTR_MIN_STACK_SIZE
	.align		4
.L_3:
        /*000c*/ 	.byte	0x04, 0x12
        /*000e*/ 	.short	(.L_5 - .L_4)
	.align		4
.L_4:
        /*0010*/ 	.word	index@(triton_poi_fused__native_batch_norm_legit_no_training_relu_11)
        /*0014*/ 	.word	0x00000000


	//----- nvinfo : EIATTR_FRAME_SIZE
	.align		4
.L_5:
        /*0018*/ 	.byte	0x04, 0x11
        /*001a*/ 	.short	(.L_7 - .L_6)
	.align		4
.L_6:
        /*001c*/ 	.word	index@(triton_poi_fused__native_batch_norm_legit_no_training_relu_11)
        /*0020*/ 	.word	0x00000000


	//----- nvinfo : EIATTR_MIN_STACK_SIZE
	.align		4
.L_7:
        /*0024*/ 	.byte	0x04, 0x12
        /*0026*/ 	.short	(.L_9 - .L_8)
	.align		4
.L_8:
        /*0028*/ 	.word	index@(triton_poi_fused__native_batch_norm_legit_no_training_relu_11)
        /*002c*/ 	.word	0x00000000
.L_9:


//--------------------- .nv.info.triton_poi_fused__native_batch_norm_legit_no_training_relu_11 --------------------------
	.section	.nv.info.triton_poi_fused__native_batch_norm_legit_no_training_relu_11,"",@"SHT_CUDA_INFO"
	.sectionflags	@""
	.align	4


	//----- nvinfo : EIATTR_CUDA_API_VERSION
	.align		4
        /*0000*/ 	.byte	0x04, 0x37
        /*0002*/ 	.short	(.L_11 - .L_10)
.L_10:
        /*0004*/ 	.word	0x0000007c


	//----- nvinfo : EIATTR_KPARAM_INFO
	.align		4
.L_11:
        /*0008*/ 	.byte	0x04, 0x17
        /*000a*/ 	.short	(.L_13 - .L_12)
.L_12:
        /*000c*/ 	.word	0x00000000
        /*0010*/ 	.short	0x0006
        /*0012*/ 	.short	0x0030
        /*0014*/ 	.byte	0x00, 0xf0, 0x11, 0x00


	//----- nvinfo : EIATTR_KPARAM_INFO
	.align		4
.L_13:
        /*0018*/ 	.byte	0x04, 0x17
        /*001a*/ 	.short	(.L_15 - .L_14)
.L_14:
        /*001c*/ 	.word	0x00000000
        /*0020*/ 	.short	0x0005
        /*0022*/ 	.short	0x0028
        /*0024*/ 	.byte	0x00, 0xf4, 0x21, 0x00


	//----- nvinfo : EIATTR_KPARAM_INFO
	.align		4
.L_15:
        /*0028*/ 	.byte	0x04, 0x17
        /*002a*/ 	.short	(.L_17 - .L_16)
.L_16:
        /*002c*/ 	.word	0x00000000
        /*0030*/ 	.short	0x0004
        /*0032*/ 	.short	0x0020
        /*0034*/ 	.byte	0x00, 0xf4, 0x21, 0x00


	//----- nvinfo : EIATTR_KPARAM_INFO
	.align		4
.L_17:
        /*0038*/ 	.byte	0x04, 0x17
        /*003a*/ 	.short	(.L_19 - .L_18)
.L_18:
        /*003c*/ 	.word	0x00000000
        /*0040*/ 	.short	0x0003
        /*0042*/ 	.short	0x0018
        /*0044*/ 	.byte	0x00, 0xf4, 0x21, 0x00


	//----- nvinfo : EIATTR_KPARAM_INFO
	.align		4
.L_19:
        /*0048*/ 	.byte	0x04, 0x17
        /*004a*/ 	.short	(.L_21 - .L_20)
.L_20:
        /*004c*/ 	.word	0x00000000
        /*0050*/ 	.short	0x0002
        /*0052*/ 	.short	0x0010
        /*0054*/ 	.byte	0x00, 0xf4, 0x21, 0x00


	//----- nvinfo : EIATTR_KPARAM_INFO
	.align		4
.L_21:
        /*0058*/ 	.byte	0x04, 0x17
        /*005a*/ 	.short	(.L_23 - .L_22)
.L_22:
        /*005c*/ 	.word	0x00000000
        /*0060*/ 	.short	0x0001
        /*0062*/ 	.short	0x0008
        /*0064*/ 	.byte	0x00, 0xf4, 0x21, 0x00


	//----- nvinfo : EIATTR_KPARAM_INFO
	.align		4
.L_23:
        /*0068*/ 	.byte	0x04, 0x17
        /*006a*/ 	.short	(.L_25 - .L_24)
.L_24:
        /*006c*/ 	.word	0x00000000
        /*0070*/ 	.short	0x0000
        /*0072*/ 	.short	0x0000
        /*0074*/ 	.byte	0x00, 0xf4, 0x21, 0x00


	//----- nvinfo : EIATTR_SPARSE_MMA_MASK
	.align		4
.L_25:
        /*0078*/ 	.byte	0x03, 0x50
        /*007a*/ 	.short	0x0000


	//----- nvinfo : EIATTR_MAXREG_COUNT
	.align		4
        /*007c*/ 	.byte	0x03, 0x1b
        /*007e*/ 	.short	0x00ff


	//----- nvinfo : EIATTR_EXIT_INSTR_OFFSETS
	.align		4
        /*0080*/ 	.byte	0x04, 0x1c
        /*0082*/ 	.short	(.L_27 - .L_26)


	//   ....[0]....
.L_26:
        /*0084*/ 	.word	0x00000a50


	//----- nvinfo : EIATTR_REQNTID
	.align		4
.L_27:
        /*0088*/ 	.byte	0x04, 0x10
        /*008a*/ 	.short	(.L_29 - .L_28)
.L_28:
        /*008c*/ 	.word	0x00000080
        /*0090*/ 	.word	0x00000001
        /*0094*/ 	.word	0x00000001


	//----- nvinfo : EIATTR_CBANK_PARAM_SIZE
	.align		4
.L_29:
        /*0098*/ 	.byte	0x03, 0x19
        /*009a*/ 	.short	0x0034


	//----- nvinfo : EIATTR_PARAM_CBANK
	.align		4
        /*009c*/ 	.byte	0x04, 0x0a
        /*009e*/ 	.short	(.L_31 - .L_30)
	.align		4
.L_30:
        /*00a0*/ 	.word	index@(.nv.constant0.triton_poi_fused__native_batch_norm_legit_no_training_relu_11)
        /*00a4*/ 	.short	0x0210
        /*00a6*/ 	.short	0x0034


	//----- nvinfo : EIATTR_SW_WAR
	.align		4
.L_31:
        /*00a8*/ 	.byte	0x04, 0x36
        /*00aa*/ 	.short	(.L_33 - .L_32)
.L_32:
        /*00ac*/ 	.word	0x00000008
.L_33:


//--------------------- .nv.callgraph             --------------------------
	.section	.nv.callgraph,"",@"SHT_CUDA_CALLGRAPH"
	.align	4
	.sectionentsize	8
	.align		4
        /*0000*/ 	.word	0x00000000
	.align		4
        /*0004*/ 	.word	0xffffffff
	.align		4
        /*0008*/ 	.word	0x00000000
	.align		4
        /*000c*/ 	.word	0xfffffffe
	.align		4
        /*0010*/ 	.word	0x00000000
	.align		4
        /*0014*/ 	.word	0xfffffffd
	.align		4
        /*0018*/ 	.word	0x00000000
	.align		4
        /*001c*/ 	.word	0xfffffffc


//--------------------- .nv.constant4             --------------------------
	.section	.nv.constant4,"a",@progbits
	.align	8
	.align		8
.nv.constant4:
        /*0000*/ 	.dword	_$_str
	.align		8
        /*0008*/ 	.dword	_$_str_$_2


//--------------------- .text.triton_poi_fused__native_batch_norm_legit_no_training_relu_11 --------------------------
	.section	.text.triton_poi_fused__native_batch_norm_legit_no_training_relu_11,"ax",@progbits
	.align	128
        .global         triton_poi_fused__native_batch_norm_legit_no_training_relu_11
        .type           triton_poi_fused__native_batch_norm_legit_no_training_relu_11,@function
        .size           triton_poi_fused__native_batch_norm_legit_no_training_relu_11,(.L_x_1 - triton_poi_fused__native_batch_norm_legit_no_training_relu_11)
        .other          triton_poi_fused__native_batch_norm_legit_no_training_relu_11,@"STO_CUDA_ENTRY STV_DEFAULT"
triton_poi_fused__native_batch_norm_legit_no_training_relu_11:
.text.triton_poi_fused__native_batch_norm_legit_no_training_relu_11:
[----:B------:R-:W-:Y:S01]  /*0000*/  LDC R1, c[0x0][0x28] ;  /* 0x00000a00ff017b82 */ /* 0x000fe20000000800 */
[----:B------:R-:W1:Y:S07]  /*0010*/  S2R R0, SR_TID.X ;  /* 0x0000000000007919 */ /* 0x000e6e0000002100 */
[----:B------:R-:W2:Y:S01]  /*0020*/  LDC.64 R16, c[0x0][0x220] ;  /* 0x00008800ff107b82 */ /* 0x000ea20000000a00 */
[----:B------:R-:W-:Y:S01]  /*0030*/  ULDC.64 UR4, c[0x0][0x208] ;  /* 0x0000820000047ab9 */ /* 0x000fe20000000a00 */
[----:B------:R-:W3:Y:S06]  /*0040*/  S2R R3, SR_CTAID.X ;  /* 0x0000000000037919 */ /* 0x000eec0000002500 */
[----:B------:R-:W4:Y:S08]  /*0050*/  LDC.64 R20, c[0x0][0x218] ;  /* 0x00008600ff147b82 */ /* 0x000f300000000a00 */
[----:B------:R-:W5:Y:S08]  /*0060*/  LDC.64 R22, c[0x0][0x210] ;  /* 0x00008400ff167b82 */ /* 0x000f700000000a00 */
[----:B------:R-:W5:Y:S01]  /*0070*/  LDC.64 R32, c[0x0][0x230] ;  /* 0x00008c00ff207b82 */ /* 0x000f620000000a00 */
[----:B-1----:R-:W-:-:S04]  /*0080*/  SHF.L.U32 R0, R0, 0x2, RZ ;  /* 0x0000000200007819 */ /* 0x002fc800000006ff */
[----:B------:R-:W-:-:S04]  /*0090*/  LOP3.LUT R0, R0, 0x1fc, RZ, 0xc0, !PT ;  /* 0x000001fc00007812 */ /* 0x000fc800078ec0ff */
[----:B---3--:R-:W-:-:S05]  /*00a0*/  LEA R2, R3, R0, 0xa ;  /* 0x0000000003027211 */ /* 0x008fca00078e50ff */
[----:B------:R-:W-:-:S05]  /*00b0*/  IMAD.HI R0, R2, 0x2aaaaaab, RZ ;  /* 0x2aaaaaab02007827 */ /* 0x000fca00078e02ff */
[----:B------:R-:W-:-:S04]  /*00c0*/  SHF.R.U32.HI R3, RZ, 0x1f, R0 ;  /* 0x0000001fff037819 */ /* 0x000fc80000011600 */
[----:B------:R-:W-:-:S05]  /*00d0*/  LEA.HI R3, R0, R3, RZ, 0x1b ;  /* 0x0000000300037211 */ /* 0x000fca00078fd8ff */
[----:B------:R-:W-:-:S04]  /*00e0*/  IMAD R19, R3, -0xc0, R2 ;  /* 0xffffff4003137824 */ /* 0x000fc800078e0202 */
[----:B--2---:R-:W-:-:S06]  /*00f0*/  IMAD.WIDE R12, R19, 0x4, R16 ;  /* 0x00000004130c7825 */ /* 0x004fcc00078e0210 */
[----:B------:R-:W2:Y:S01]  /*0100*/  LDG.E.EL.128 R12, desc[UR4][R12.64] ;  /* 0x000000040c0c7981 */ /* 0x000ea2000c2e1d00 */
[----:B------:R-:W-:Y:S01]  /*0110*/  IADD3 R3, R2, 0x200, RZ ;  /* 0x0000020002037810 */ /* 0x000fe20007ffe0ff */
[----:B----4-:R-:W-:-:S04]  /*0120*/  IMAD.WIDE R8, R19, 0x4, R20 ;  /* 0x0000000413087825 */ /* 0x010fc800078e0214 */
[----:B------:R-:W-:Y:S02]  /*0130*/  IMAD.HI R0, R3, 0x2aaaaaab, RZ ;  /* 0x2aaaaaab03007827 */ /* 0x000fe400078e02ff */
[----:B------:R-:W3:Y:S02]  /*0140*/  LDG.E.EL.128 R8, desc[UR4][R8.64] ;  /* 0x0000000408087981 */ /* 0x000ee4000c2e1d00 */
[----:B-----5:R-:W-:Y:S01]  /*0150*/  IMAD.WIDE R22, R2, 0x4, R22 ;  /* 0x0000000402167825 */ /* 0x020fe200078e0216 */
[----:B------:R-:W-:-:S04]  /*0160*/  SHF.R.U32.HI R25, RZ, 0x1f, R0 ;  /* 0x0000001fff197819 */ /* 0x000fc80000011600 */
[----:B------:R-:W3:Y:S01]  /*0170*/  LDG.E.128 R4, desc[UR4][R22.64] ;  /* 0x0000000416047981 */ /* 0x000ee2000c1e1d00 */
[----:B------:R-:W-:-:S03]  /*0180*/  LEA.HI R0, R0, R25, RZ, 0x1b ;  /* 0x0000001900007211 */ /* 0x000fc600078fd8ff */
[----:B------:R1:W4:Y:S02]  /*0190*/  LDG.E.128 R28, desc[UR4][R22.64+0x800] ;  /* 0x00080004161c7981 */ /* 0x000324000c1e1d00 */
[----:B------:R-:W-:-:S04]  /*01a0*/  IMAD R3, R0, -0xc0, R3 ;  /* 0xffffff4000037824 */ /* 0x000fc800078e0203 */
[----:B------:R-:W-:Y:S01]  /*01b0*/  IMAD.WIDE R24, R3, 0x4, R20 ;  /* 0x0000000403187825 */ /* 0x000fe200078e0214 */
[----:B-1----:R-:W1:Y:S05]  /*01c0*/  LDC.64 R22, c[0x0][0x228] ;  /* 0x00008a00ff167b82 */ /* 0x002e6a0000000a00 */
[----:B------:R-:W4:Y:S01]  /*01d0*/  LDG.E.EL.128 R24, desc[UR4][R24.64] ;  /* 0x0000000418187981 */ /* 0x000f22000c2e1d00 */
[----:B------:R-:W-:Y:S01]  /*01e0*/  HFMA2.MMA R0, -RZ, RZ, 1.625, 0 ;  /* 0x3e800000ff007435 */ /* 0x000fe200000001ff */
[----:B-1----:R-:W-:-:S04]  /*01f0*/  IMAD.WIDE R34, R19, 0x4, R22 ;  /* 0x0000000413227825 */ /* 0x002fc800078e0216 */
[----:B--2---:R-:W-:Y:S01]  /*0200*/  FADD R18, R12, 9.9999997473787516356e-06 ;  /* 0x3727c5ac0c127421 */ /* 0x004fe20000000000 */
[----:B------:R-:W-:-:S05]  /*0210*/  FADD R20, R13, 9.9999997473787516356e-06 ;  /* 0x3727c5ac0d147421 */ /* 0x000fca0000000000 */
[----:B------:R-:W1:Y:S01]  /*0220*/  MUFU.SQRT R18, R18 ;  /* 0x0000001200127308 */ /* 0x000e620000002000 */
[----:B------:R-:W-:-:S07]  /*0230*/  FADD R14, R14, 9.9999997473787516356e-06 ;  /* 0x3727c5ac0e0e7421 */ /* 0x000fce0000000000 */
[----:B------:R-:W2:Y:S01]  /*0240*/  MUFU.SQRT R20, R20 ;  /* 0x0000001400147308 */ /* 0x000ea20000002000 */
[----:B------:R-:W-:-:S07]  /*0250*/  FADD R15, R15, 9.9999997473787516356e-06 ;  /* 0x3727c5ac0f0f7421 */ /* 0x000fce0000000000 */
[----:B------:R-:W5:Y:S01]  /*0260*/  MUFU.SQRT R12, R14 ;  /* 0x0000000e000c7308 */ /* 0x000f620000002000 */
[----:B-1----:R-:W-:-:S07]  /*0270*/  FSETP.GT.AND P6, PT, R18, 8.50705917302346158658e+37, PT ;  /* 0x7e8000001200780b */ /* 0x002fce0003fc4000 */
[----:B------:R-:W1:Y:S01]  /*0280*/  MUFU.SQRT R13, R15 ;  /* 0x0000000f000d7308 */ /* 0x000e620000002000 */
[----:B--2---:R-:W-:Y:S02]  /*0290*/  FSETP.GT.AND P5, PT, R20, 8.50705917302346158658e+37, PT ;  /* 0x7e8000001400780b */ /* 0x004fe40003fa4000 */
[----:B------:R-:W-:Y:S02]  /*02a0*/  FSETP.GEU.AND P4, PT, R18, 1.175494350822287508e-38, PT ;  /* 0x008000001200780b */ /* 0x000fe40003f8e000 */
[----:B------:R-:W-:Y:S02]  /*02b0*/  FSETP.GEU.AND P3, PT, R20, 1.175494350822287508e-38, PT ;  /* 0x008000001400780b */ /* 0x000fe40003f6e000 */
[----:B-----5:R-:W-:Y:S01]  /*02c0*/  FSETP.GT.AND P2, PT, R12, 8.50705917302346158658e+37, PT ;  /* 0x7e8000000c00780b */ /* 0x020fe20003f44000 */
[----:B------:R-:W-:Y:S01]  /*02d0*/  @P6 FMUL R18, R18, 0.25 ;  /* 0x3e80000012126820 */ /* 0x000fe20000400000 */
[----:B---3--:R-:W-:Y:S01]  /*02e0*/  FADD R4, R4, -R8 ;  /* 0x8000000804047221 */ /* 0x008fe20000000000 */
[----:B------:R-:W-:-:S02]  /*02f0*/  FSETP.GEU.AND P0, PT, R12, 1.175494350822287508e-38, PT ;  /* 0x008000000c00780b */ /* 0x000fc40003f0e000 */
[----:B------:R-:W-:Y:S02]  /*0300*/  FSEL R8, R0, 1, P6 ;  /* 0x3f80000000087808 */ /* 0x000fe40003000000 */
[----:B------:R-:W-:Y:S01]  /*0310*/  @P5 FMUL R20, R20, 0.25 ;  /* 0x3e80000014145820 */ /* 0x000fe20000400000 */
[C---:B-1----:R-:W-:Y:S01]  /*0320*/  FSETP.GT.AND P1, PT, R13.reuse, 8.50705917302346158658e+37, PT ;  /* 0x7e8000000d00780b */ /* 0x042fe20003f24000 */
[----:B------:R-:W-:Y:S01]  /*0330*/  @!P4 FMUL R18, R18, 16777216 ;  /* 0x4b8000001212c820 */ /* 0x000fe20000400000 */
[----:B------:R-:W-:Y:S01]  /*0340*/  FSETP.GEU.AND P6, PT, R13, 1.175494350822287508e-38, PT ;  /* 0x008000000d00780b */ /* 0x000fe20003fce000 */
[----:B------:R-:W-:Y:S01]  /*0350*/  @!P3 FMUL R20, R20, 16777216 ;  /* 0x4b8000001414b820 */ /* 0x000fe20000400000 */
[----:B------:R-:W-:Y:S02]  /*0360*/  FADD R5, R5, -R9 ;  /* 0x8000000905057221 */ /* 0x000fe40000000000 */
[----:B------:R-:W1:Y:S01]  /*0370*/  MUFU.RCP R9, R18 ;  /* 0x0000001200097308 */ /* 0x000e620000001000 */
[----:B------:R-:W-:Y:S01]  /*0380*/  @P2 FMUL R12, R12, 0.25 ;  /* 0x3e8000000c0c2820 */ /* 0x000fe20000400000 */
[----:B------:R-:W-:-:S06]  /*0390*/  FADD R7, R7, -R11 ;  /* 0x8000000b07077221 */ /* 0x000fcc0000000000 */
[----:B------:R-:W2:Y:S01]  /*03a0*/  MUFU.RCP R20, R20 ;  /* 0x0000001400147308 */ /* 0x000ea20000001000 */
[----:B------:R-:W-:Y:S01]  /*03b0*/  @P1 FMUL R13, R13, 0.25 ;  /* 0x3e8000000d0d1820 */ /* 0x000fe20000400000 */
[----:B------:R-:W-:Y:S01]  /*03c0*/  @!P0 FMUL R12, R12, 16777216 ;  /* 0x4b8000000c0c8820 */ /* 0x000fe20000400000 */
[----:B------:R-:W-:Y:S01]  /*03d0*/  FSEL R11, R0, 1, P5 ;  /* 0x3f800000000b7808 */ /* 0x000fe20002800000 */
[----:B----4-:R-:W-:Y:S01]  /*03e0*/  FADD R29, R29, -R25 ;  /* 0x800000191d1d7221 */ /* 0x010fe20000000000 */
[----:B------:R-:W-:Y:S01]  /*03f0*/  @!P6 FMUL R13, R13, 16777216 ;  /* 0x4b8000000d0de820 */ /* 0x000fe20000400000 */
[----:B------:R-:W-:Y:S01]  /*0400*/  FADD R24, R28, -R24 ;  /* 0x800000181c187221 */ /* 0x000fe20000000000 */
[----:B------:R-:W-:Y:S01]  /*0410*/  @!P4 FMUL R8, R8, 16777216 ;  /* 0x4b8000000808c820 */ /* 0x000fe20000400000 */
[----:B------:R-:W3:Y:S01]  /*0420*/  MUFU.RCP R25, R12 ;  /* 0x0000000c00197308 */ /* 0x000ee20000001000 */
[----:B------:R-:W-:Y:S02]  /*0430*/  @!P3 FMUL R11, R11, 16777216 ;  /* 0x4b8000000b0bb820 */ /* 0x000fe40000400000 */
[----:B-1----:R-:W-:Y:S01]  /*0440*/  FMUL R9, R9, R8 ;  /* 0x0000000809097220 */ /* 0x002fe20000400000 */
[----:B------:R-:W-:-:S04]  /*0450*/  FSEL R8, R0, 1, P2 ;  /* 0x3f80000000087808 */ /* 0x000fc80001000000 */
[----:B------:R-:W1:Y:S01]  /*0460*/  MUFU.RCP R28, R13 ;  /* 0x0000000d001c7308 */ /* 0x000e620000001000 */
[----:B--2---:R-:W-:Y:S01]  /*0470*/  FMUL R18, R20, R11 ;  /* 0x0000000b14127220 */ /* 0x004fe20000400000 */
[----:B------:R-:W-:Y:S01]  /*0480*/  FSEL R11, R0, 1, P1 ;  /* 0x3f800000000b7808 */ /* 0x000fe20000800000 */
[----:B------:R-:W-:Y:S01]  /*0490*/  @!P0 FMUL R8, R8, 16777216 ;  /* 0x4b80000008088820 */ /* 0x000fe20000400000 */
[----:B------:R-:W-:-:S03]  /*04a0*/  FMUL R21, R9, R4 ;  /* 0x0000000409157220 */ /* 0x000fc60000400000 */
[----:B------:R-:W-:Y:S01]  /*04b0*/  @!P6 FMUL R11, R11, 16777216 ;  /* 0x4b8000000b0be820 */ /* 0x000fe20000400000 */
[----:B---3--:R-:W-:Y:S01]  /*04c0*/  FMUL R25, R25, R8 ;  /* 0x0000000819197220 */ /* 0x008fe20000400000 */
[----:B------:R-:W-:Y:S01]  /*04d0*/  FADD R6, R6, -R10 ;  /* 0x8000000a06067221 */ /* 0x000fe20000000000 */
[----:B0-----:R-:W-:-:S04]  /*04e0*/  IMAD.WIDE R8, R19, 0x4, R32 ;  /* 0x0000000413087825 */ /* 0x001fc800078e0220 */
[----:B------:R-:W-:Y:S01]  /*04f0*/  FMUL R18, R18, R5 ;  /* 0x0000000512127220 */ /* 0x000fe20000400000 */
[----:B-1----:R-:W-:Y:S01]  /*0500*/  FMUL R28, R28, R11 ;  /* 0x0000000b1c1c7220 */ /* 0x002fe20000400000 */
[----:B------:R-:W-:Y:S01]  /*0510*/  FMUL R25, R25, R6 ;  /* 0x0000000619197220 */ /* 0x000fe20000400000 */
[----:B------:R-:W2:Y:S02]  /*0520*/  LDG.E.EL.128 R8, desc[UR4][R8.64] ;  /* 0x0000000408087981 */ /* 0x000ea4000c2e1d00 */
[----:B------:R-:W-:Y:S02]  /*0530*/  FMUL R28, R28, R7 ;  /* 0x000000071c1c7220 */ /* 0x000fe40000400000 */
[----:B------:R-:W2:Y:S01]  /*0540*/  LDG.E.EL.128 R4, desc[UR4][R34.64] ;  /* 0x0000000422047981 */ /* 0x000ea2000c2e1d00 */
[----:B------:R-:W-:-:S06]  /*0550*/  IMAD.WIDE R12, R3, 0x4, R16 ;  /* 0x00000004030c7825 */ /* 0x000fcc00078e0210 */
[----:B------:R-:W3:Y:S01]  /*0560*/  LDG.E.EL.128 R12, desc[UR4][R12.64] ;  /* 0x000000040c0c7981 */ /* 0x000ee2000c2e1d00 */
[----:B------:R-:W-:-:S04]  /*0570*/  IMAD.WIDE R16, R3, 0x4, R22 ;  /* 0x0000000403107825 */ /* 0x000fc800078e0216 */
[----:B------:R-:W-:-:S04]  /*0580*/  IMAD.WIDE R22, R3, 0x4, R32 ;  /* 0x0000000403167825 */ /* 0x000fc800078e0220 */
[----:B--2---:R-:W-:Y:S01]  /*0590*/  FFMA R4, R4, R21, R8 ;  /* 0x0000001504047223 */ /* 0x004fe20000000008 */
[----:B------:R-:W-:Y:S01]  /*05a0*/  FFMA R5, R5, R18, R9 ;  /* 0x0000001205057223 */ /* 0x000fe20000000009 */
[----:B------:R-:W2:Y:S04]  /*05b0*/  LDG.E.EL.128 R20, desc[UR4][R22.64] ;  /* 0x0000000416147981 */ /* 0x000ea8000c2e1d00 */
[----:B------:R-:W2:Y:S01]  /*05c0*/  LDG.E.EL.128 R16, desc[UR4][R16.64] ;  /* 0x0000000410107981 */ /* 0x000ea2000c2e1d00 */
[----:B---3--:R-:W-:-:S06]  /*05d0*/  FADD R3, R12, 9.9999997473787516356e-06 ;  /* 0x3727c5ac0c037421 */ /* 0x008fcc0000000000 */
[----:B------:R-:W0:Y:S01]  /*05e0*/  MUFU.SQRT R3, R3 ;  /* 0x0000000300037308 */ /* 0x000e220000002000 */
[----:B------:R-:W-:Y:S01]  /*05f0*/  FADD R13, R13, 9.9999997473787516356e-06 ;  /* 0x3727c5ac0d0d7421 */ /* 0x000fe20000000000 */
[----:B------:R-:W-:Y:S01]  /*0600*/  FADD R14, R14, 9.9999997473787516356e-06 ;  /* 0x3727c5ac0e0e7421 */ /* 0x000fe20000000000 */
[----:B------:R-:W-:Y:S01]  /*0610*/  FADD R15, R15, 9.9999997473787516356e-06 ;  /* 0x3727c5ac0f0f7421 */ /* 0x000fe20000000000 */
[----:B------:R-:W-:Y:S01]  /*0620*/  FFMA R6, R6, R25, R10 ;  /* 0x0000001906067223 */ /* 0x000fe2000000000a */
[----:B------:R-:W-:-:S03]  /*0630*/  FFMA R7, R7, R28, R11 ;  /* 0x0000001c07077223 */ /* 0x000fc6000000000b */
[----:B------:R-:W1:Y:S08]  /*0640*/  MUFU.SQRT R11, R13 ;  /* 0x0000000d000b7308 */ /* 0x000e700000002000 */
[----:B------:R-:W3:Y:S01]  /*0650*/  MUFU.SQRT R12, R14 ;  /* 0x0000000e000c7308 */ /* 0x000ee20000002000 */
[----:B0-----:R-:W-:-:S07]  /*0660*/  FSETP.GT.AND P6, PT, R3, 8.50705917302346158658e+37, PT ;  /* 0x7e8000000300780b */ /* 0x001fce0003fc4000 */
[----:B------:R-:W0:Y:S01]  /*0670*/  MUFU.SQRT R10, R15 ;  /* 0x0000000f000a7308 */ /* 0x000e220000002000 */
[----:B------:R-:W-:Y:S02]  /*0680*/  FSETP.GEU.AND P5, PT, R3, 1.175494350822287508e-38, PT ;  /* 0x008000000300780b */ /* 0x000fe40003fae000 */
[----:B-1----:R-:W-:Y:S02]  /*0690*/  FSETP.GT.AND P4, PT, R11, 8.50705917302346158658e+37, PT ;  /* 0x7e8000000b00780b */ /* 0x002fe40003f84000 */
[----:B---3--:R-:W-:Y:S01]  /*06a0*/  FSETP.GT.AND P2, PT, R12, 8.50705917302346158658e+37, PT ;  /* 0x7e8000000c00780b */ /* 0x008fe20003f44000 */
[----:B------:R-:W-:Y:S01]  /*06b0*/  @P6 FMUL R3, R3, 0.25 ;  /* 0x3e80000003036820 */ /* 0x000fe20000400000 */
[----:B------:R-:W-:Y:S02]  /*06c0*/  FSEL R8, R0, 1, P6 ;  /* 0x3f80000000087808 */ /* 0x000fe40003000000 */
[----:B------:R-:W-:Y:S02]  /*06d0*/  FSETP.GEU.AND P3, PT, R11, 1.175494350822287508e-38, PT ;  /* 0x008000000b00780b */ /* 0x000fe40003f6e000 */
[----:B0-----:R-:W-:-:S02]  /*06e0*/  FSETP.GT.AND P1, PT, R10, 8.50705917302346158658e+37, PT ;  /* 0x7e8000000a00780b */ /* 0x001fc40003f24000 */
[----:B------:R-:W-:Y:S02]  /*06f0*/  FSETP.GEU.AND P0, PT, R12, 1.175494350822287508e-38, PT ;  /* 0x008000000c00780b */ /* 0x000fe40003f0e000 */
[----:B------:R-:W-:Y:S01]  /*0700*/  FSETP.GEU.AND P6, PT, R10, 1.175494350822287508e-38, PT ;  /* 0x008000000a00780b */ /* 0x000fe20003fce000 */
[----:B------:R-:W-:Y:S01]  /*0710*/  @!P5 FMUL R3, R3, 16777216 ;  /* 0x4b8000000303d820 */ /* 0x000fe20000400000 */
[----:B------:R-:W-:Y:S01]  /*0720*/  @P4 FMUL R11, R11, 0.25 ;  /* 0x3e8000000b0b4820 */ /* 0x000fe20000400000 */
[----:B------:R-:W-:-:S04]  /*0730*/  @P2 FMUL R12, R12, 0.25 ;  /* 0x3e8000000c0c2820 */ /* 0x000fc80000400000 */
[----:B------:R-:W0:Y:S02]  /*0740*/  MUFU.RCP R3, R3 ;  /* 0x0000000300037308 */ /* 0x000e240000001000 */
[----:B------:R-:W-:Y:S01]  /*0750*/  @P1 FMUL R10, R10, 0.25 ;  /* 0x3e8000000a0a1820 */ /* 0x000fe20000400000 */
[----:B------:R-:W-:Y:S01]  /*0760*/  @!P3 FMUL R11, R11, 16777216 ;  /* 0x4b8000000b0bb820 */ /* 0x000fe20000400000 */
[----:B------:R-:W-:Y:S02]  /*0770*/  @!P0 FMUL R12, R12, 16777216 ;  /* 0x4b8000000c0c8820 */ /* 0x000fe40000400000 */
[----:B------:R-:W-:Y:S01]  /*0780*/  @!P6 FMUL R10, R10, 16777216 ;  /* 0x4b8000000a0ae820 */ /* 0x000fe20000400000 */
[----:B------:R-:W-:Y:S02]  /*0790*/  @!P5 FMUL R8, R8, 16777216 ;  /* 0x4b8000000808d820 */ /* 0x000fe40000400000 */
[----:B------:R-:W1:Y:S01]  /*07a0*/  MUFU.RCP R11, R11 ;  /* 0x0000000b000b7308 */ /* 0x000e620000001000 */
[----:B------:R-:W-:-:S07]  /*07b0*/  FSEL R14, R0, 1, P4 ;  /* 0x3f800000000e7808 */ /* 0x000fce0002000000 */
[----:B------:R-:W3:Y:S01]  /*07c0*/  MUFU.RCP R12, R12 ;  /* 0x0000000c000c7308 */ /* 0x000ee20000001000 */
[----:B------:R-:W-:-:S07]  /*07d0*/  FSEL R13, R0, 1, P2 ;  /* 0x3f800000000d7808 */ /* 0x000fce0001000000 */
[----:B------:R-:W4:Y:S01]  /*07e0*/  MUFU.RCP R10, R10 ;  /* 0x0000000a000a7308 */ /* 0x000f220000001000 */
[----:B------:R-:W-:Y:S01]  /*07f0*/  FSEL R15, R0, 1, P1 ;  /* 0x3f800000000f7808 */ /* 0x000fe20000800000 */
[----:B0-----:R-:W-:Y:S02]  /*0800*/  FMUL R3, R3, R8 ;  /* 0x0000000803037220 */ /* 0x001fe40000400000 */
[----:B------:R-:W0:Y:S01]  /*0810*/  LDC.64 R8, c[0x0][0x238] ;  /* 0x00008e00ff087b82 */ /* 0x000e220000000a00 */
[----:B------:R-:W-:Y:S01]  /*0820*/  @!P3 FMUL R14, R14, 16777216 ;  /* 0x4b8000000e0eb820 */ /* 0x000fe20000400000 */
[----:B------:R-:W-:Y:S01]  /*0830*/  @!P0 FMUL R13, R13, 16777216 ;  /* 0x4b8000000d0d8820 */ /* 0x000fe20000400000 */
[----:B------:R-:W-:Y:S01]  /*0840*/  @!P6 FMUL R15, R15, 16777216 ;  /* 0x4b8000000f0fe820 */ /* 0x000fe20000400000 */
[----:B------:R-:W-:Y:S01]  /*0850*/  FADD R26, R30, -R26 ;  /* 0x8000001a1e1a7221 */ /* 0x000fe20000000000 */
[----:B------:R-:W-:Y:S01]  /*0860*/  FADD R27, R31, -R27 ;  /* 0x8000001b1f1b7221 */ /* 0x000fe20000000000 */
[----:B-1----:R-:W-:Y:S01]  /*0870*/  FMUL R14, R11, R14 ;  /* 0x0000000e0b0e7220 */ /* 0x002fe20000400000 */
[----:B---3--:R-:W-:Y:S01]  /*0880*/  FMUL R13, R12, R13 ;  /* 0x0000000d0c0d7220 */ /* 0x008fe20000400000 */
[----:B----4-:R-:W-:Y:S01]  /*0890*/  FMUL R0, R10, R15 ;  /* 0x0000000f0a007220 */ /* 0x010fe20000400000 */
[----:B------:R-:W-:Y:S01]  /*08a0*/  FMUL R3, R3, R24 ;  /* 0x0000001803037220 */ /* 0x000fe20000400000 */
[----:B------:R-:W-:Y:S01]  /*08b0*/  FMUL R14, R14, R29 ;  /* 0x0000001d0e0e7220 */ /* 0x000fe20000400000 */
[----:B------:R-:W-:Y:S01]  /*08c0*/  FMUL R13, R13, R26 ;  /* 0x0000001a0d0d7220 */ /* 0x000fe20000400000 */
[----:B------:R-:W-:Y:S01]  /*08d0*/  FMUL R0, R0, R27 ;  /* 0x0000001b00007220 */ /* 0x000fe20000400000 */
[----:B------:R-:W-:-:S02]  /*08e0*/  FSETP.GEU.AND P6, PT, R7, RZ, PT ;  /* 0x000000ff0700720b */ /* 0x000fc40003fce000 */
[----:B------:R-:W-:Y:S02]  /*08f0*/  FSETP.GEU.AND P0, PT, R6, RZ, PT ;  /* 0x000000ff0600720b */ /* 0x000fe40003f0e000 */
[----:B------:R-:W-:Y:S02]  /*0900*/  SEL R7, R7, RZ, P6 ;  /* 0x000000ff07077207 */ /* 0x000fe40003000000 */
[C---:B------:R-:W-:Y:S02]  /*0910*/  FSETP.GEU.AND P1, PT, R5.reuse, RZ, PT ;  /* 0x000000ff0500720b */ /* 0x040fe40003f2e000 */
[----:B------:R-:W-:Y:S01]  /*0920*/  FSETP.GEU.AND P2, PT, R4, RZ, PT ;  /* 0x000000ff0400720b */ /* 0x000fe20003f4e000 */
[----:B0-----:R-:W-:Y:S01]  /*0930*/  IMAD.WIDE R8, R2, 0x4, R8 ;  /* 0x0000000402087825 */ /* 0x001fe200078e0208 */
[----:B------:R-:W-:Y:S02]  /*0940*/  SEL R6, R6, RZ, P0 ;  /* 0x000000ff06067207 */ /* 0x000fe40000000000 */
[----:B------:R-:W-:-:S02]  /*0950*/  SEL R5, R5, RZ, P1 ;  /* 0x000000ff05057207 */ /* 0x000fc40000800000 */
[----:B------:R-:W-:-:S05]  /*0960*/  SEL R4, R4, RZ, P2 ;  /* 0x000000ff04047207 */ /* 0x000fca0001000000 */
[----:B------:R-:W-:Y:S01]  /*0970*/  STG.E.128 desc[UR4][R8.64], R4 ;  /* 0x0000000408007986 */ /* 0x000fe2000c101d04 */
[----:B--2---:R-:W-:Y:S01]  /*0980*/  FFMA R3, R16, R3, R20 ;  /* 0x0000000310037223 */ /* 0x004fe20000000014 */
[----:B------:R-:W-:Y:S01]  /*0990*/  FFMA R14, R17, R14, R21 ;  /* 0x0000000e110e7223 */ /* 0x000fe20000000015 */
[----:B------:R-:W-:Y:S01]  /*09a0*/  FFMA R13, R18, R13, R22 ;  /* 0x0000000d120d7223 */ /* 0x000fe20000000016 */
[----:B------:R-:W-:Y:S02]  /*09b0*/  FFMA R0, R19, R0, R23 ;  /* 0x0000000013007223 */ /* 0x000fe40000000017 */
[----:B------:R-:W-:Y:S02]  /*09c0*/  FSETP.GEU.AND P5, PT, R3, RZ, PT ;  /* 0x000000ff0300720b */ /* 0x000fe40003fae000 */
[----:B------:R-:W-:Y:S02]  /*09d0*/  FSETP.GEU.AND P3, PT, R13, RZ, PT ;  /* 0x000000ff0d00720b */ /* 0x000fe40003f6e000 */
[----:B------:R-:W-:-:S02]  /*09e0*/  FSETP.GEU.AND P4, PT, R14, RZ, PT ;  /* 0x000000ff0e00720b */ /* 0x000fc40003f8e000 */
[----:B------:R-:W-:Y:S02]  /*09f0*/  FSETP.GEU.AND P6, PT, R0, RZ, PT ;  /* 0x000000ff0000720b */ /* 0x000fe40003fce000 */
[----:B------:R-:W-:Y:S02]  /*0a00*/  SEL R18, R13, RZ, P3 ;  /* 0x000000ff0d127207 */ /* 0x000fe40001800000 */
[----:B------:R-:W-:Y:S02]  /*0a10*/  SEL R17, R14, RZ, P4 ;  /* 0x000000ff0e117207 */ /* 0x000fe40002000000 */
[----:B------:R-:W-:Y:S02]  /*0a20*/  SEL R16, R3, RZ, P5 ;  /* 0x000000ff03107207 */ /* 0x000fe40002800000 */
[----:B------:R-:W-:-:S05]  /*0a30*/  SEL R19, R0, RZ, P6 ;  /* 0x000000ff00137207 */ /* 0x000fca0003000000 */
[----:B------:R-:W-:Y:S01]  /*0a40*/  STG.E.128 desc[UR4][R8.64+0x800], R16 ;  /* 0x0008001008007986 */ /* 0x000fe2000c101d04 */
[----:B------:R-:W-:Y:S05]  /*0a50*/  EXIT ;  /* 0x000000000000794d */ /* 0x000fea0003800000 */
.L_x_0:
[----:B------:R-:W-:-:S00]  /*0a60*/  BRA `(.L_x_0) ;  /* 0xfffffffc00fc7947 */ /* 0x000fc0000383ffff */
[----:B------:R-:W-:-:S00]  /*0a70*/  NOP ;  /* 0x0000000000007918 */ /* 0x000fc00000000000 */
        /* <DEDUP_REMOVED lines=8> */
.L_x_1:


//--------------------- .nv.global.init           --------------------------
	.section	.nv.global.init,"aw",@progbits
.nv.global.init:
	.type		_$_str,@object
	.size		_$_str,(_$_str_$_2 - _$_str)
_$_str:
        /*0000*/ 	.byte	0x5f, 0x5f, 0x43, 0x55, 0x44, 0x41, 0x5f, 0x46, 0x54, 0x5a, 0x00
	.type		_$_str_$_2,@object
	.size		_$_str_$_2,(.L_1 - _$_str_$_2)
_$_str_$_2:
        /*000b*/ 	.byte	0x5f, 0x5f, 0x43, 0x55, 0x44, 0x41, 0x5f, 0x50, 0x52, 0x45, 0x43, 0x5f, 0x53, 0x51, 0x52, 0x54
        /*001b*/ 	.byte	0x00
.L_1:


//--------------------- .nv.constant0.triton_poi_fused__native_batch_norm_legit_no_training_relu_11 --------------------------
	.section	.nv.constant0.triton_poi_fused__native_batch_norm_legit_no_training_relu_11,"a",@progbits
	.sectionflags	@""
	.align	4
.nv.constant0.triton_poi_fused__native_batch_norm_legit_no_training_relu_11:
	.zero		580
